//
// Generated by NVIDIA NVVM Compiler
//
// Compiler Build ID: CL-36424714
// Cuda compilation tools, release 13.0, V13.0.88
// Based on NVVM 20.0.0
//

.version 9.0
.target sm_100
.address_size 64

	// .globl	_Z23matrix_transpose_kernelPKfPfii
// _ZZ23matrix_transpose_kernelPKfPfiiE3ssm has been demoted

.visible .entry _Z23matrix_transpose_kernelPKfPfii(
	.param .u64 .ptr .align 1 _Z23matrix_transpose_kernelPKfPfii_param_0,
	.param .u64 .ptr .align 1 _Z23matrix_transpose_kernelPKfPfii_param_1,
	.param .u32 _Z23matrix_transpose_kernelPKfPfii_param_2,
	.param .u32 _Z23matrix_transpose_kernelPKfPfii_param_3
)
{
	.reg .pred 	%p<7>;
	.reg .b32 	%r<28>;
	.reg .b32 	%f<3>;
	.reg .b64 	%rd<9>;
	// demoted variable
	.shared .align 4 .b8 _ZZ23matrix_transpose_kernelPKfPfiiE3ssm[512];
	ld.param.u64 	%rd1, [_Z23matrix_transpose_kernelPKfPfii_param_0];
	ld.param.u64 	%rd2, [_Z23matrix_transpose_kernelPKfPfii_param_1];
	ld.param.u32 	%r11, [_Z23matrix_transpose_kernelPKfPfii_param_2];
	ld.param.u32 	%r10, [_Z23matrix_transpose_kernelPKfPfii_param_3];
	mov.u32 	%r1, %tid.y;
	mov.u32 	%r2, %tid.x;
	mov.u32 	%r12, %ctaid.y;
	shl.b32 	%r3, %r12, 4;
	mov.u32 	%r13, %ctaid.x;
	shl.b32 	%r4, %r13, 3;
	add.s32 	%r14, %r3, %r1;
	add.s32 	%r6, %r4, %r2;
	setp.ge.s32 	%p1, %r6, %r10;
	setp.ge.s32 	%p2, %r14, %r11;
	or.pred  	%p3, %p1, %p2;
	@%p3 bra 	$L__BB0_2;
	cvta.to.global.u64 	%rd3, %rd1;
	mad.lo.s32 	%r15, %r10, %r14, %r6;
	mul.wide.s32 	%rd4, %r15, 4;
	add.s64 	%rd5, %rd3, %rd4;
	ld.global.f32 	%f1, [%rd5];
	shl.b32 	%r16, %r1, 5;
	mov.u32 	%r17, _ZZ23matrix_transpose_kernelPKfPfiiE3ssm;
	add.s32 	%r18, %r17, %r16;
	shl.b32 	%r19, %r2, 2;
	add.s32 	%r20, %r18, %r19;
	st.shared.f32 	[%r20], %f1;
$L__BB0_2:
	bar.sync 	0;
	add.s32 	%r7, %r3, %r2;
	add.s32 	%r8, %r4, %r1;
	setp.ge.s32 	%p4, %r7, %r11;
	setp.ge.s32 	%p5, %r8, %r10;
	or.pred  	%p6, %p4, %p5;
	@%p6 bra 	$L__BB0_4;
	shl.b32 	%r22, %r2, 5;
	mov.u32 	%r23, _ZZ23matrix_transpose_kernelPKfPfiiE3ssm;
	add.s32 	%r24, %r23, %r22;
	shl.b32 	%r25, %r1, 2;
	add.s32 	%r26, %r24, %r25;
	ld.shared.f32 	%f2, [%r26];
	mad.lo.s32 	%r27, %r11, %r8, %r7;
	cvta.to.global.u64 	%rd6, %rd2;
	mul.wide.s32 	%rd7, %r27, 4;
	add.s64 	%rd8, %rd6, %rd7;
	st.global.f32 	[%rd8], %f2;
$L__BB0_4:
	ret;

}


// ===== COMPILED SASS (sm_100) =====

	.target	sm_100

	.elftype	@"ET_EXEC"


//--------------------- .note.nv.tkinfo           --------------------------
	.section	.note.nv.tkinfo,"",@"SHT_NOTE"
	.sectionflags	@"SHF_NOTE_NV_TKINFO"
	.tkinfo
        /*0018*/ 	.word	0x00000002
        /*0030*/ 	.string	""
        /*0030*/ 	.string	"ptxas"
        /*0030*/ 	.string	"Cuda compilation tools, release 13.0, V13.0.88"
        /*0030*/ 	.string	"Build cuda_13.0.r13.0/compiler.36424714_0"
        /*0030*/ 	.string	"-arch sm_100 -m 64 "



//--------------------- .note.nv.cuinfo           --------------------------
	.section	.note.nv.cuinfo,"",@"SHT_NOTE"
	.sectionflags	@"SHF_NOTE_NV_CUINFO"
        /*0018*/ 	.short	0x0002
        /*001a*/ 	.short	0x0064
        /*001c*/ 	.short	0x0082
	.zero		2


//--------------------- .nv.info                  --------------------------
	.section	.nv.info,"",@"SHT_CUDA_INFO"
	.align	4


	//----- nvinfo : EIATTR_REGCOUNT
	.align		4
        /*0000*/ 	.byte	0x04, 0x2f
        /*0002*/ 	.short	(.L_1 - .L_0)
	.align		4
.L_0:
        /*0004*/ 	.word	index@(_Z23matrix_transpose_kernelPKfPfii)
        /*0008*/ 	.word	0x0000000e


	//----- nvinfo : EIATTR_FRAME_SIZE
	.align		4
.L_1:
        /*000c*/ 	.byte	0x04, 0x11
        /*000e*/ 	.short	(.L_3 - .L_2)
	.align		4
.L_2:
        /*0010*/ 	.word	index@(_Z23matrix_transpose_kernelPKfPfii)
        /*0014*/ 	.word	0x00000000


	//----- nvinfo : EIATTR_MIN_STACK_SIZE
	.align		4
.L_3:
        /*0018*/ 	.byte	0x04, 0x12
        /*001a*/ 	.short	(.L_5 - .L_4)
	.align		4
.L_4:
        /*001c*/ 	.word	index@(_Z23matrix_transpose_kernelPKfPfii)
        /*0020*/ 	.word	0x00000000
.L_5:


//--------------------- .nv.compat                --------------------------
	.section	.nv.compat,"",@"SHT_CUDA_COMPAT_INFO"
	.align	4
        /*0000*/ 	.byte	0x02, 0x09, 0x00, 0x00, 0x02, 0x02, 0x01, 0x00, 0x02, 0x05, 0x05, 0x00, 0x03, 0x07, 0x01, 0x01
        /*0010*/ 	.byte	0x02, 0x03, 0x00, 0x00, 0x02, 0x06, 0x01, 0x00, 0x04, 0x0b, 0x08, 0x00, 0x09, 0x00, 0x00, 0x00
        /*0020*/ 	.byte	0x00, 0x00, 0x00, 0x00


//--------------------- .nv.info._Z23matrix_transpose_kernelPKfPfii --------------------------
	.section	.nv.info._Z23matrix_transpose_kernelPKfPfii,"",@"SHT_CUDA_INFO"
	.sectionflags	@""
	.align	4


	//----- nvinfo : EIATTR_CUDA_API_VERSION
	.align		4
        /*0000*/ 	.byte	0x04, 0x37
        /*0002*/ 	.short	(.L_7 - .L_6)
.L_6:
        /*0004*/ 	.word	0x00000082


	//----- nvinfo : EIATTR_KPARAM_INFO
	.align		4
.L_7:
        /*0008*/ 	.byte	0x04, 0x17
        /*000a*/ 	.short	(.L_9 - .L_8)
.L_8:
        /*000c*/ 	.word	0x00000000
        /*0010*/ 	.short	0x0003
        /*0012*/ 	.short	0x0014
        /*0014*/ 	.byte	0x00, 0xf0, 0x11, 0x00


	//----- nvinfo : EIATTR_KPARAM_INFO
	.align		4
.L_9:
        /*0018*/ 	.byte	0x04, 0x17
        /*001a*/ 	.short	(.L_11 - .L_10)
.L_10:
        /*001c*/ 	.word	0x00000000
        /*0020*/ 	.short	0x0002
        /*0022*/ 	.short	0x0010
        /*0024*/ 	.byte	0x00, 0xf0, 0x11, 0x00


	//----- nvinfo : EIATTR_KPARAM_INFO
	.align		4
.L_11:
        /*0028*/ 	.byte	0x04, 0x17
        /*002a*/ 	.short	(.L_13 - .L_12)
.L_12:
        /*002c*/ 	.word	0x00000000
        /*0030*/ 	.short	0x0001
        /*0032*/ 	.short	0x0008
        /*0034*/ 	.byte	0x00, 0xf5, 0x21, 0x00


	//----- nvinfo : EIATTR_KPARAM_INFO
	.align		4
.L_13:
        /*0038*/ 	.byte	0x04, 0x17
        /*003a*/ 	.short	(.L_15 - .L_14)
.L_14:
        /*003c*/ 	.word	0x00000000
        /*0040*/ 	.short	0x0000
        /*0042*/ 	.short	0x0000
        /*0044*/ 	.byte	0x00, 0xf5, 0x21, 0x00


	//----- nvinfo : EIATTR_SPARSE_MMA_MASK
	.align		4
.L_15:
        /*0048*/ 	.byte	0x03, 0x50
        /*004a*/ 	.short	0x0000


	//----- nvinfo : EIATTR_MAXREG_COUNT
	.align		4
        /*004c*/ 	.byte	0x03, 0x1b
        /*004e*/ 	.short	0x00ff


	//----- nvinfo : EIATTR_NUM_BARRIERS
	.align		4
        /*0050*/ 	.byte	0x02, 0x4c
        /*0052*/ 	.byte	0x01
	.zero		1


	//----- nvinfo : EIATTR_MERCURY_ISA_VERSION
	.align		4
        /*0054*/ 	.byte	0x03, 0x5f
        /*0056*/ 	.short	0x0101


	//----- nvinfo : EIATTR_VRC_CTA_INIT_COUNT
	.align		4
        /*0058*/ 	.byte	0x02, 0x4a
	.zero		1
	.zero		1


	//----- nvinfo : EIATTR_EXIT_INSTR_OFFSETS
	.align		4
        /*005c*/ 	.byte	0x04, 0x1c
        /*005e*/ 	.short	(.L_17 - .L_16)


	//   ....[0]....
.L_16:
        /*0060*/ 	.word	0x000001a0


	//   ....[1]....
        /*0064*/ 	.word	0x00000250


	//----- nvinfo : EIATTR_CBANK_PARAM_SIZE
	.align		4
.L_17:
        /*0068*/ 	.byte	0x03, 0x19
        /*006a*/ 	.short	0x0018


	//----- nvinfo : EIATTR_PARAM_CBANK
	.align		4
        /*006c*/ 	.byte	0x04, 0x0a
        /*006e*/ 	.short	(.L_19 - .L_18)
	.align		4
.L_18:
        /*0070*/ 	.word	index@(.nv.constant0._Z23matrix_transpose_kernelPKfPfii)
        /*0074*/ 	.short	0x0380
        /*0076*/ 	.short	0x0018


	//----- nvinfo : EIATTR_SW_WAR
	.align		4
.L_19:
        /*0078*/ 	.byte	0x04, 0x36
        /*007a*/ 	.short	(.L_21 - .L_20)
.L_20:
        /*007c*/ 	.word	0x00000008
.L_21:


//--------------------- .nv.callgraph             --------------------------
	.section	.nv.callgraph,"",@"SHT_CUDA_CALLGRAPH"
	.align	4
	.sectionentsize	8
	.align		4
        /*0000*/ 	.word	0x00000000
	.align		4
        /*0004*/ 	.word	0xffffffff
	.align		4
        /*0008*/ 	.word	0x00000000
	.align		4
        /*000c*/ 	.word	0xfffffffe
	.align		4
        /*0010*/ 	.word	0x00000000
	.align		4
        /*0014*/ 	.word	0xfffffffd
	.align		4
        /*0018*/ 	.word	0x00000000
	.align		4
        /*001c*/ 	.word	0xfffffffc


//--------------------- .text._Z23matrix_transpose_kernelPKfPfii --------------------------
	.section	.text._Z23matrix_transpose_kernelPKfPfii,"ax",@progbits
	.align	128
        .global         _Z23matrix_transpose_kernelPKfPfii
        .type           _Z23matrix_transpose_kernelPKfPfii,@function
        .size           _Z23matrix_transpose_kernelPKfPfii,(.L_x_1 - _Z23matrix_transpose_kernelPKfPfii)
        .other          _Z23matrix_transpose_kernelPKfPfii,@"STO_CUDA_ENTRY STV_DEFAULT"
_Z23matrix_transpose_kernelPKfPfii:
.text._Z23matrix_transpose_kernelPKfPfii:
[----:B------:R-:W-:Y:S01]  /*0000*/  LDC R1, c[0x0][0x37c] ;  /* 0x0000df00ff017b82 */ /* 0x000fe20000000800 */
[----:B------:R-:W0:Y:S01]  /*0010*/  S2R R9, SR_TID.Y ;  /* 0x0000000000097919 */ /* 0x000e220000002200 */
[----:B------:R-:W1:Y:S01]  /*0020*/  LDCU.64 UR8, c[0x0][0x390] ;  /* 0x00007200ff0877ac */ /* 0x000e620008000a00 */
[----:B------:R-:W0:Y:S01]  /*0030*/  S2R R4, SR_CTAID.Y ;  /* 0x0000000000047919 */ /* 0x000e220000002600 */
[----:B------:R-:W2:Y:S01]  /*0040*/  LDCU.64 UR6, c[0x0][0x358] ;  /* 0x00006b00ff0677ac */ /* 0x000ea20008000a00 */
[----:B------:R-:W3:Y:S01]  /*0050*/  S2R R11, SR_TID.X ;  /* 0x00000000000b7919 */ /* 0x000ee20000002100 */
[----:B------:R-:W3:Y:S01]  /*0060*/  S2R R6, SR_CTAID.X ;  /* 0x0000000000067919 */ /* 0x000ee20000002500 */
[----:B0-----:R-:W-:-:S05]  /*0070*/  IMAD R0, R4, 0x10, R9 ;  /* 0x0000001004007824 */ /* 0x001fca00078e0209 */
[----:B-1----:R-:W-:Y:S01]  /*0080*/  ISETP.GE.AND P0, PT, R0, UR8, PT ;  /* 0x0000000800007c0c */ /* 0x002fe2000bf06270 */
[----:B---3--:R-:W-:-:S05]  /*0090*/  IMAD R5, R6, 0x8, R11 ;  /* 0x0000000806057824 */ /* 0x008fca00078e020b */
[----:B------:R-:W-:-:S13]  /*00a0*/  ISETP.GE.OR P0, PT, R5, UR9, P0 ;  /* 0x0000000905007c0c */ /* 0x000fda0008706670 */
[----:B------:R-:W0:Y:S01]  /*00b0*/  @!P0 LDC.64 R2, c[0x0][0x380] ;  /* 0x0000e000ff028b82 */ /* 0x000e220000000a00 */
[----:B------:R-:W-:-:S04]  /*00c0*/  @!P0 IMAD R5, R0, UR9, R5 ;  /* 0x0000000900058c24 */ /* 0x000fc8000f8e0205 */
[----:B0-----:R-:W-:-:S06]  /*00d0*/  @!P0 IMAD.WIDE R2, R5, 0x4, R2 ;  /* 0x0000000405028825 */ /* 0x001fcc00078e0202 */
[----:B--2---:R-:W2:Y:S01]  /*00e0*/  @!P0 LDG.E R2, desc[UR6][R2.64] ;  /* 0x0000000602028981 */ /* 0x004ea2000c1e1900 */
[----:B------:R-:W-:Y:S01]  /*00f0*/  @!P0 MOV R0, 0x400 ;  /* 0x0000040000008802 */ /* 0x000fe20000000f00 */
[----:B------:R-:W-:Y:S01]  /*0100*/  IMAD R4, R4, 0x10, R11 ;  /* 0x0000001004047824 */ /* 0x000fe200078e020b */
[----:B------:R-:W-:Y:S01]  /*0110*/  LEA R7, R6, R9, 0x3 ;  /* 0x0000000906077211 */ /* 0x000fe200078e18ff */
[----:B------:R-:W0:Y:S03]  /*0120*/  @!P0 S2R R5, SR_CgaCtaId ;  /* 0x0000000000058919 */ /* 0x000e260000008800 */
[----:B------:R-:W-:-:S04]  /*0130*/  ISETP.GE.AND P1, PT, R7, UR9, PT ;  /* 0x0000000907007c0c */ /* 0x000fc8000bf26270 */
[----:B------:R-:W-:Y:S02]  /*0140*/  ISETP.GE.OR P1, PT, R4, UR8, P1 ;  /* 0x0000000804007c0c */ /* 0x000fe40008f26670 */
[----:B0-----:R-:W-:-:S04]  /*0150*/  @!P0 LEA R0, R5, R0, 0x18 ;  /* 0x0000000005008211 */ /* 0x001fc800078ec0ff */
[----:B------:R-:W-:-:S05]  /*0160*/  @!P0 LEA R0, R9, R0, 0x5 ;  /* 0x0000000009008211 */ /* 0x000fca00078e28ff */
[----:B------:R-:W-:-:S05]  /*0170*/  @!P0 IMAD R5, R11, 0x4, R0 ;  /* 0x000000040b058824 */ /* 0x000fca00078e0200 */
[----:B--2---:R0:W-:Y:S01]  /*0180*/  @!P0 STS [R5], R2 ;  /* 0x0000000205008388 */ /* 0x0041e20000000800 */
[----:B------:R-:W-:Y:S06]  /*0190*/  BAR.SYNC.DEFER_BLOCKING 0x0 ;  /* 0x0000000000007b1d */ /* 0x000fec0000010000 */
[----:B------:R-:W-:Y:S05]  /*01a0*/  @P1 EXIT ;  /* 0x000000000000194d */ /* 0x000fea0003800000 */
[----:B------:R-:W1:Y:S01]  /*01b0*/  S2UR UR5, SR_CgaCtaId ;  /* 0x00000000000579c3 */ /* 0x000e620000008800 */
[----:B------:R-:W-:Y:S01]  /*01c0*/  UMOV UR4, 0x400 ;  /* 0x0000040000047882 */ /* 0x000fe20000000000 */
[----:B------:R-:W-:-:S06]  /*01d0*/  IMAD R7, R7, UR8, R4 ;  /* 0x0000000807077c24 */ /* 0x000fcc000f8e0204 */
[----:B0-----:R-:W0:Y:S01]  /*01e0*/  LDC.64 R2, c[0x0][0x388] ;  /* 0x0000e200ff027b82 */ /* 0x001e220000000a00 */
[----:B-1----:R-:W-:-:S06]  /*01f0*/  ULEA UR4, UR5, UR4, 0x18 ;  /* 0x0000000405047291 */ /* 0x002fcc000f8ec0ff */
[----:B------:R-:W-:Y:S01]  /*0200*/  LEA R0, R11, UR4, 0x5 ;  /* 0x000000040b007c11 */ /* 0x000fe2000f8e28ff */
[----:B0-----:R-:W-:-:S03]  /*0210*/  IMAD.WIDE R2, R7, 0x4, R2 ;  /* 0x0000000407027825 */ /* 0x001fc600078e0202 */
[----:B------:R-:W-:-:S05]  /*0220*/  LEA R0, R9, R0, 0x2 ;  /* 0x0000000009007211 */ /* 0x000fca00078e10ff */
[----:B------:R-:W0:Y:S04]  /*0230*/  LDS R5, [R0] ;  /* 0x0000000000057984 */ /* 0x000e280000000800 */
[----:B0-----:R-:W-:Y:S01]  /*0240*/  STG.E desc[UR6][R2.64], R5 ;  /* 0x0000000502007986 */ /* 0x001fe2000c101906 */
[----:B------:R-:W-:Y:S05]  /*0250*/  EXIT ;  /* 0x000000000000794d */ /* 0x000fea0003800000 */
.L_x_0:
[----:B------:R-:W-:-:S00]  /*0260*/  BRA `(.L_x_0) ;  /* 0xfffffffc00fc7947 */ /* 0x000fc0000383ffff */
[----:B------:R-:W-:-:S00]  /*0270*/  NOP ;  /* 0x0000000000007918 */ /* 0x000fc00000000000 */
        /* <DEDUP_REMOVED lines=8> */
.L_x_1:


//--------------------- .nv.shared._Z23matrix_transpose_kernelPKfPfii --------------------------
	.section	.nv.shared._Z23matrix_transpose_kernelPKfPfii,"aw",@nobits
	.sectionflags	@""
	.align	4
.nv.shared._Z23matrix_transpose_kernelPKfPfii:
	.zero		1536


//--------------------- .nv.shared.reserved.0     --------------------------
	.section	.nv.shared.reserved.0,"aw",@nobits
	.weak		__nv_reservedSMEM_offset_0_alias
	.size		__nv_reservedSMEM_offset_0_alias, 0, 64
	.other		__nv_reservedSMEM_offset_0_alias,@"STO_CUDA_RESERVED_SHARED STV_DEFAULT"
__nv_reservedSMEM_offset_0_alias:
	.zero		0
	.zero		64


//--------------------- .nv.constant0._Z23matrix_transpose_kernelPKfPfii --------------------------
	.section	.nv.constant0._Z23matrix_transpose_kernelPKfPfii,"a",@progbits
	.sectionflags	@""
	.align	4
.nv.constant0._Z23matrix_transpose_kernelPKfPfii:
	.zero		920


//--------------------- SYMBOLS --------------------------

	.type		.nv.reservedSmem.offset0,@object
	.size		.nv.reservedSmem.offset0,0x4
	.type		.nv.reservedSmem.cap,@object
	.size		.nv.reservedSmem.cap,0x4
